	.headerflags	@"EF_CUDA_TEXMODE_UNIFIED EF_CUDA_64BIT_ADDRESS EF_CUDA_ACCELERATORS EF_CUDA_SM90 EF_CUDA_VIRTUAL_SM(EF_CUDA_SM90)"
	.elftype	@"ET_EXEC"


//--------------------- .nv.info                  --------------------------
	.section	.nv.info,"",@"SHT_CUDA_INFO"
	.align	4


	//----- nvinfo : EIATTR_REGCOUNT
	.align		4
        /*0000*/ 	.byte	0x04, 0x2f
        /*0002*/ 	.short	(.L_1 - .L_0)
	.align		4
.L_0:
        /*0004*/ 	.word	index@(triton_poi_fused__unsafe_index_add_mul_sub_93)
        /*0008*/ 	.word	0x00000019


	//----- nvinfo : EIATTR_MIN_STACK_SIZE
	.align		4
.L_1:
        /*000c*/ 	.byte	0x04, 0x12
        /*000e*/ 	.short	(.L_3 - .L_2)
	.align		4
.L_2:
        /*0010*/ 	.word	index@(triton_poi_fused__unsafe_index_add_mul_sub_93)
        /*0014*/ 	.word	0x00000000


	//----- nvinfo : EIATTR_FRAME_SIZE
	.align		4
.L_3:
        /*0018*/ 	.byte	0x04, 0x11
        /*001a*/ 	.short	(.L_5 - .L_4)
	.align		4
.L_4:
        /*001c*/ 	.word	index@(triton_poi_fused__unsafe_index_add_mul_sub_93)
        /*0020*/ 	.word	0x00000000


	//----- nvinfo : EIATTR_MIN_STACK_SIZE
	.align		4
.L_5:
        /*0024*/ 	.byte	0x04, 0x12
        /*0026*/ 	.short	(.L_7 - .L_6)
	.align		4
.L_6:
        /*0028*/ 	.word	index@(triton_poi_fused__unsafe_index_add_mul_sub_93)
        /*002c*/ 	.word	0x00000000
.L_7:


//--------------------- .nv.info.triton_poi_fused__unsafe_index_add_mul_sub_93 --------------------------
	.section	.nv.info.triton_poi_fused__unsafe_index_add_mul_sub_93,"",@"SHT_CUDA_INFO"
	.sectionflags	@""
	.align	4


	//----- nvinfo : EIATTR_CUDA_API_VERSION
	.align		4
        /*0000*/ 	.byte	0x04, 0x37
        /*0002*/ 	.short	(.L_9 - .L_8)
.L_8:
        /*0004*/ 	.word	0x0000007c


	//----- nvinfo : EIATTR_KPARAM_INFO
	.align		4
.L_9:
        /*0008*/ 	.byte	0x04, 0x17
        /*000a*/ 	.short	(.L_11 - .L_10)
.L_10:
        /*000c*/ 	.word	0x00000000
        /*0010*/ 	.short	0x0006
        /*0012*/ 	.short	0x0030
        /*0014*/ 	.byte	0x00, 0xf0, 0x11, 0x00


	//----- nvinfo : EIATTR_KPARAM_INFO
	.align		4
.L_11:
        /*0018*/ 	.byte	0x04, 0x17
        /*001a*/ 	.short	(.L_13 - .L_12)
.L_12:
        /*001c*/ 	.word	0x00000000
        /*0020*/ 	.short	0x0005
        /*0022*/ 	.short	0x0028
        /*0024*/ 	.byte	0x00, 0xf4, 0x21, 0x00


	//----- nvinfo : EIATTR_KPARAM_INFO
	.align		4
.L_13:
        /*0028*/ 	.byte	0x04, 0x17
        /*002a*/ 	.short	(.L_15 - .L_14)
.L_14:
        /*002c*/ 	.word	0x00000000
        /*0030*/ 	.short	0x0004
        /*0032*/ 	.short	0x0020
        /*0034*/ 	.byte	0x00, 0xf4, 0x21, 0x00


	//----- nvinfo : EIATTR_KPARAM_INFO
	.align		4
.L_15:
        /*0038*/ 	.byte	0x04, 0x17
        /*003a*/ 	.short	(.L_17 - .L_16)
.L_16:
        /*003c*/ 	.word	0x00000000
        /*0040*/ 	.short	0x0003
        /*0042*/ 	.short	0x0018
        /*0044*/ 	.byte	0x00, 0xf4, 0x21, 0x00


	//----- nvinfo : EIATTR_KPARAM_INFO
	.align		4
.L_17:
        /*0048*/ 	.byte	0x04, 0x17
        /*004a*/ 	.short	(.L_19 - .L_18)
.L_18:
        /*004c*/ 	.word	0x00000000
        /*0050*/ 	.short	0x0002
        /*0052*/ 	.short	0x0010
        /*0054*/ 	.byte	0x00, 0xf4, 0x21, 0x00


	//----- nvinfo : EIATTR_KPARAM_INFO
	.align		4
.L_19:
        /*0058*/ 	.byte	0x04, 0x17
        /*005a*/ 	.short	(.L_21 - .L_20)
.L_20:
        /*005c*/ 	.word	0x00000000
        /*0060*/ 	.short	0x0001
        /*0062*/ 	.short	0x0008
        /*0064*/ 	.byte	0x00, 0xf4, 0x21, 0x00


	//----- nvinfo : EIATTR_KPARAM_INFO
	.align		4
.L_21:
        /*0068*/ 	.byte	0x04, 0x17
        /*006a*/ 	.short	(.L_23 - .L_22)
.L_22:
        /*006c*/ 	.word	0x00000000
        /*0070*/ 	.short	0x0000
        /*0072*/ 	.short	0x0000
        /*0074*/ 	.byte	0x00, 0xf4, 0x21, 0x00


	//----- nvinfo : EIATTR_SPARSE_MMA_MASK
	.align		4
.L_23:
        /*0078*/ 	.byte	0x03, 0x50
        /*007a*/ 	.short	0x0000


	//----- nvinfo : EIATTR_MAXREG_COUNT
	.align		4
        /*007c*/ 	.byte	0x03, 0x1b
        /*007e*/ 	.short	0x00ff


	//----- nvinfo : EIATTR_EXIT_INSTR_OFFSETS
	.align		4
        /*0080*/ 	.byte	0x04, 0x1c
        /*0082*/ 	.short	(.L_25 - .L_24)


	//   ....[0]....
.L_24:
        /*0084*/ 	.word	0x000004e0


	//----- nvinfo : EIATTR_REQNTID
	.align		4
.L_25:
        /*0088*/ 	.byte	0x04, 0x10
        /*008a*/ 	.short	(.L_27 - .L_26)
.L_26:
        /*008c*/ 	.word	0x00000100
        /*0090*/ 	.word	0x00000001
        /*0094*/ 	.word	0x00000001


	//----- nvinfo : EIATTR_CBANK_PARAM_SIZE
	.align		4
.L_27:
        /*0098*/ 	.byte	0x03, 0x19
        /*009a*/ 	.short	0x0034


	//----- nvinfo : EIATTR_PARAM_CBANK
	.align		4
        /*009c*/ 	.byte	0x04, 0x0a
        /*009e*/ 	.short	(.L_29 - .L_28)
	.align		4
.L_28:
        /*00a0*/ 	.word	index@(.nv.constant0.triton_poi_fused__unsafe_index_add_mul_sub_93)
        /*00a4*/ 	.short	0x0210
        /*00a6*/ 	.short	0x0034


	//----- nvinfo : EIATTR_SW_WAR
	.align		4
.L_29:
        /*00a8*/ 	.byte	0x04, 0x36
        /*00aa*/ 	.short	(.L_31 - .L_30)
.L_30:
        /*00ac*/ 	.word	0x00000008
.L_31:


//--------------------- .nv.callgraph             --------------------------
	.section	.nv.callgraph,"",@"SHT_CUDA_CALLGRAPH"
	.align	4
	.sectionentsize	8
	.align		4
        /*0000*/ 	.word	0x00000000
	.align		4
        /*0004*/ 	.word	0xffffffff
	.align		4
        /*0008*/ 	.word	0x00000000
	.align		4
        /*000c*/ 	.word	0xfffffffe
	.align		4
        /*0010*/ 	.word	0x00000000
	.align		4
        /*0014*/ 	.word	0xfffffffd
	.align		4
        /*0018*/ 	.word	0x00000000
	.align		4
        /*001c*/ 	.word	0xfffffffc


//--------------------- .text.triton_poi_fused__unsafe_index_add_mul_sub_93 --------------------------
	.section	.text.triton_poi_fused__unsafe_index_add_mul_sub_93,"ax",@progbits
	.align	128
        .global         triton_poi_fused__unsafe_index_add_mul_sub_93
        .type           triton_poi_fused__unsafe_index_add_mul_sub_93,@function
        .size           triton_poi_fused__unsafe_index_add_mul_sub_93,(.L_x_1 - triton_poi_fused__unsafe_index_add_mul_sub_93)
        .other          triton_poi_fused__unsafe_index_add_mul_sub_93,@"STO_CUDA_ENTRY STV_DEFAULT"
triton_poi_fused__unsafe_index_add_mul_sub_93:
.text.triton_poi_fused__unsafe_index_add_mul_sub_93:
[----:B------:R-:W-:Y:S01]  /*0000*/  LDC R1, c[0x0][0x28] ;  /* 0x00000a00ff017b82 */ /* 0x000fe20000000800 */
[----:B------:R-:W1:Y:S07]  /*0010*/  S2R R0, SR_TID.X ;  /* 0x0000000000007919 */ /* 0x000e6e0000002100 */
[----:B------:R-:W2:Y:S01]  /*0020*/  LDC.64 R14, c[0x0][0x210] ;  /* 0x00008400ff0e7b82 */ /* 0x000ea20000000a00 */
[----:B------:R-:W-:Y:S01]  /*0030*/  ULDC.64 UR4, c[0x0][0x208] ;  /* 0x0000820000047ab9 */ /* 0x000fe20000000a00 */
[----:B------:R-:W-:Y:S01]  /*0040*/  ULDC.64 UR6, c[0x0][0x220] ;  /* 0x0000880000067ab9 */ /* 0x000fe20000000a00 */
[----:B------:R-:W3:Y:S05]  /*0050*/  S2R R3, SR_CTAID.X ;  /* 0x0000000000037919 */ /* 0x000eea0000002500 */
[----:B------:R-:W4:Y:S01]  /*0060*/  LDC.64 R8, c[0x0][0x218] ;  /* 0x00008600ff087b82 */ /* 0x000f220000000a00 */
[----:B-1----:R-:W-:-:S05]  /*0070*/  IMAD.SHL.U32 R0, R0, 0x2, RZ ;  /* 0x0000000200007824 */ /* 0x002fca00078e00ff */
[----:B------:R-:W-:-:S05]  /*0080*/  LOP3.LUT R0, R0, 0x1fe, RZ, 0xc0, !PT ;  /* 0x000001fe00007812 */ /* 0x000fca00078ec0ff */
[----:B---3--:R-:W-:-:S05]  /*0090*/  IMAD R0, R3, 0x200, R0 ;  /* 0x0000020003007824 */ /* 0x008fca00078e0200 */
[----:B------:R-:W-:-:S04]  /*00a0*/  SHF.R.S32.HI R5, RZ, 0x1f, R0 ;  /* 0x0000001fff057819 */ /* 0x000fc80000011400 */
[----:B------:R-:W-:-:S04]  /*00b0*/  LEA.HI R2, R5, R0, RZ, 0x4 ;  /* 0x0000000005027211 */ /* 0x000fc800078f20ff */
[----:B------:R-:W-:Y:S02]  /*00c0*/  SHF.R.S32.HI R4, RZ, 0x4, R2 ;  /* 0x00000004ff047819 */ /* 0x000fe40000011402 */
[----:B------:R-:W-:Y:S02]  /*00d0*/  LOP3.LUT R7, R2, 0xfffffff0, RZ, 0xc0, !PT ;  /* 0xfffffff002077812 */ /* 0x000fe400078ec0ff */
[----:B------:R-:W-:-:S04]  /*00e0*/  LEA.HI R5, R4, R4, RZ, 0x4 ;  /* 0x0000000404057211 */ /* 0x000fc800078f20ff */
[----:B------:R-:W-:-:S05]  /*00f0*/  LOP3.LUT R5, R5, 0xfffffff0, RZ, 0xc0, !PT ;  /* 0xfffffff005057812 */ /* 0x000fca00078ec0ff */
[----:B------:R-:W-:-:S04]  /*0100*/  IMAD.IADD R5, R4, 0x1, -R5 ;  /* 0x0000000104057824 */ /* 0x000fc800078e0a05 */
[----:B--2---:R-:W-:Y:S02]  /*0110*/  IMAD.WIDE R14, R5, 0x8, R14 ;  /* 0x00000008050e7825 */ /* 0x004fe400078e020e */
[----:B------:R-:W1:Y:S04]  /*0120*/  LDC.64 R4, c[0x0][0x228] ;  /* 0x00008a00ff047b82 */ /* 0x000e680000000a00 */
[----:B------:R-:W2:Y:S01]  /*0130*/  LDG.E.EL.64 R14, desc[UR4][R14.64] ;  /* 0x000000040e0e7981 */ /* 0x000ea2000c2e1b00 */
[----:B------:R-:W-:-:S04]  /*0140*/  IMAD.IADD R12, R0, 0x1, -R7 ;  /* 0x00000001000c7824 */ /* 0x000fc800078e0a07 */
[----:B----4-:R-:W-:-:S06]  /*0150*/  IMAD.WIDE R8, R12, 0x8, R8 ;  /* 0x000000080c087825 */ /* 0x010fcc00078e0208 */
[----:B------:R-:W3:Y:S01]  /*0160*/  LDG.E.EL.128 R8, desc[UR4][R8.64] ;  /* 0x0000000408087981 */ /* 0x000ee2000c2e1d00 */
[----:B-1----:R-:W-:-:S06]  /*0170*/  IMAD.WIDE R4, R12, 0x8, R4 ;  /* 0x000000080c047825 */ /* 0x002fcc00078e0204 */
[----:B------:R-:W4:Y:S01]  /*0180*/  LDG.E.EL.128 R4, desc[UR4][R4.64] ;  /* 0x0000000404047981 */ /* 0x000f22000c2e1d00 */
[----:B------:R-:W-:-:S04]  /*0190*/  SHF.R.S32.HI R3, RZ, 0x16, R3 ;  /* 0x00000016ff037819 */ /* 0x000fc80000011403 */
[----:B------:R-:W-:-:S04]  /*01a0*/  SGXT R3, R3, 0x1 ;  /* 0x000000010303781a */ /* 0x000fc80000000200 */
[----:B------:R-:W-:Y:S02]  /*01b0*/  LEA.HI R3, R3, R0, RZ, 0x8 ;  /* 0x0000000003037211 */ /* 0x000fe400078f40ff */
[----:B--2---:R-:W-:-:S04]  /*01c0*/  SHF.R.U32.HI R13, RZ, 0x1c, R15 ;  /* 0x0000001cff0d7819 */ /* 0x004fc8000001160f */
[----:B------:R-:W-:-:S04]  /*01d0*/  LOP3.LUT R13, R13, 0x8, RZ, 0xc0, !PT ;  /* 0x000000080d0d7812 */ /* 0x000fc800078ec0ff */
[----:B------:R-:W-:Y:S02]  /*01e0*/  IADD3 R16, P0, R14, R13, RZ ;  /* 0x0000000d0e107210 */ /* 0x000fe40007f1e0ff */
[----:B---3--:R-:W-:-:S03]  /*01f0*/  SHF.R.U32.HI R19, RZ, 0x1a, R9 ;  /* 0x0000001aff137819 */ /* 0x008fc60000011609 */
[----:B------:R-:W-:Y:S01]  /*0200*/  IMAD.X R13, RZ, RZ, R15, P0 ;  /* 0x000000ffff0d7224 */ /* 0x000fe200000e060f */
[----:B------:R-:W-:Y:S01]  /*0210*/  LEA R2, P0, R8, UR6, 0x2 ;  /* 0x0000000608027c11 */ /* 0x000fe2000f8010ff */
[----:B------:R-:W-:Y:S01]  /*0220*/  IMAD.SHL.U32 R14, R16, 0x20, RZ ;  /* 0x00000020100e7824 */ /* 0x000fe200078e00ff */
[----:B------:R-:W-:Y:S02]  /*0230*/  SHF.R.U32.HI R15, RZ, 0x1a, R11 ;  /* 0x0000001aff0f7819 */ /* 0x000fe4000001160b */
[----:B------:R-:W-:Y:S02]  /*0240*/  LEA R17, P1, R10, UR6, 0x2 ;  /* 0x000000060a117c11 */ /* 0x000fe4000f8210ff */
[----:B------:R-:W-:Y:S02]  /*0250*/  LEA.HI.X R18, R8, UR7, R9, 0x2, P0 ;  /* 0x0000000708127c11 */ /* 0x000fe400080f1409 */
[----:B------:R-:W-:Y:S02]  /*0260*/  SHF.L.U64.HI R13, R16, 0x5, R13 ;  /* 0x00000005100d7819 */ /* 0x000fe4000001020d */
[----:B------:R-:W-:-:S02]  /*0270*/  LOP3.LUT R15, R15, 0x20, RZ, 0xc0, !PT ;  /* 0x000000200f0f7812 */ /* 0x000fc400078ec0ff */
[----:B----4-:R-:W-:Y:S02]  /*0280*/  LEA R9, P4, R4, UR6, 0x2 ;  /* 0x0000000604097c11 */ /* 0x010fe4000f8810ff */
[----:B------:R-:W-:Y:S02]  /*0290*/  LEA.HI.X R16, R10, UR7, R11, 0x2, P1 ;  /* 0x000000070a107c11 */ /* 0x000fe400088f140b */
[--C-:B------:R-:W-:Y:S02]  /*02a0*/  SHF.R.U32.HI R11, RZ, 0x1a, R5.reuse ;  /* 0x0000001aff0b7819 */ /* 0x100fe40000011605 */
[----:B------:R-:W-:Y:S02]  /*02b0*/  LEA.HI.X R20, R4, UR7, R5, 0x2, P4 ;  /* 0x0000000704147c11 */ /* 0x000fe4000a0f1405 */
[----:B------:R-:W1:Y:S01]  /*02c0*/  LDC.64 R4, c[0x0][0x230] ;  /* 0x00008c00ff047b82 */ /* 0x000e620000000a00 */
[----:B------:R-:W-:Y:S02]  /*02d0*/  IADD3 R8, P2, P3, R14, R17, R15 ;  /* 0x000000110e087210 */ /* 0x000fe40007b5e00f */
[----:B------:R-:W-:-:S02]  /*02e0*/  LOP3.LUT R19, R19, 0x20, RZ, 0xc0, !PT ;  /* 0x0000002013137812 */ /* 0x000fc400078ec0ff */
[----:B------:R-:W-:Y:S02]  /*02f0*/  LEA R15, P4, R6, UR6, 0x2 ;  /* 0x00000006060f7c11 */ /* 0x000fe4000f8810ff */
[----:B------:R-:W-:Y:S02]  /*0300*/  SHF.R.U32.HI R10, RZ, 0x1a, R7 ;  /* 0x0000001aff0a7819 */ /* 0x000fe40000011607 */
[----:B------:R-:W-:Y:S02]  /*0310*/  LOP3.LUT R11, R11, 0x20, RZ, 0xc0, !PT ;  /* 0x000000200b0b7812 */ /* 0x000fe400078ec0ff */
[----:B------:R-:W-:Y:S02]  /*0320*/  IADD3 R2, P0, P1, R14, R2, R19 ;  /* 0x000000020e027210 */ /* 0x000fe4000791e013 */
[----:B------:R-:W-:Y:S02]  /*0330*/  LEA.HI.X R22, R6, UR7, R7, 0x2, P4 ;  /* 0x0000000706167c11 */ /* 0x000fe4000a0f1407 */
[----:B------:R-:W-:-:S02]  /*0340*/  LOP3.LUT R7, R10, 0x20, RZ, 0xc0, !PT ;  /* 0x000000200a077812 */ /* 0x000fc400078ec0ff */
[C---:B------:R-:W-:Y:S02]  /*0350*/  IADD3 R6, P4, P5, R14.reuse, R9, R11 ;  /* 0x000000090e067210 */ /* 0x040fe40007d9e00b */
[----:B------:R-:W-:Y:S02]  /*0360*/  SHF.R.S32.HI R11, RZ, 0x8, R3 ;  /* 0x00000008ff0b7819 */ /* 0x000fe40000011403 */
[----:B------:R-:W-:Y:S02]  /*0370*/  IADD3.X R3, R13, R18, RZ, P0, P1 ;  /* 0x000000120d037210 */ /* 0x000fe400007e24ff */
[----:B------:R-:W-:Y:S01]  /*0380*/  IADD3 R10, P0, P1, R14, R15, R7 ;  /* 0x0000000f0e0a7210 */ /* 0x000fe2000791e007 */
[----:B------:R-:W-:Y:S01]  /*0390*/  IMAD.SHL.U32 R15, R11, 0x40, RZ ;  /* 0x000000400b0f7824 */ /* 0x000fe200078e00ff */
[C---:B------:R-:W-:Y:S02]  /*03a0*/  IADD3.X R9, R13.reuse, R16, RZ, P2, P3 ;  /* 0x000000100d097210 */ /* 0x040fe400017e64ff */
[----:B------:R-:W-:Y:S01]  /*03b0*/  IADD3.X R7, R13, R20, RZ, P4, P5 ;  /* 0x000000140d077210 */ /* 0x000fe200027ea4ff */
[----:B------:R-:W-:Y:S01]  /*03c0*/  IMAD.WIDE R2, R15, 0x4, R2 ;  /* 0x000000040f027825 */ /* 0x000fe200078e0202 */
[----:B------:R-:W-:-:S03]  /*03d0*/  IADD3.X R11, R13, R22, RZ, P0, P1 ;  /* 0x000000160d0b7210 */ /* 0x000fc600007e24ff */
[C---:B------:R-:W-:Y:S02]  /*03e0*/  IMAD.WIDE R8, R15.reuse, 0x4, R8 ;  /* 0x000000040f087825 */ /* 0x040fe400078e0208 */
[----:B------:R-:W2:Y:S02]  /*03f0*/  LDG.E.EL R3, desc[UR4][R2.64] ;  /* 0x0000000402037981 */ /* 0x000ea4000c2e1900 */
[C---:B------:R-:W-:Y:S02]  /*0400*/  IMAD.WIDE R6, R15.reuse, 0x4, R6 ;  /* 0x000000040f067825 */ /* 0x040fe400078e0206 */
[----:B------:R-:W3:Y:S02]  /*0410*/  LDG.E.EL R8, desc[UR4][R8.64] ;  /* 0x0000000408087981 */ /* 0x000ee4000c2e1900 */
[----:B------:R-:W-:Y:S02]  /*0420*/  IMAD.WIDE R10, R15, 0x4, R10 ;  /* 0x000000040f0a7825 */ /* 0x000fe400078e020a */
[----:B------:R-:W2:Y:S02]  /*0430*/  LDG.E.EL R6, desc[UR4][R6.64] ;  /* 0x0000000406067981 */ /* 0x000ea4000c2e1900 */
[----:B-1----:R-:W-:-:S02]  /*0440*/  IMAD.WIDE R4, R12, 0x4, R4 ;  /* 0x000000040c047825 */ /* 0x002fc400078e0204 */
[----:B------:R-:W3:Y:S01]  /*0450*/  LDG.E.EL R11, desc[UR4][R10.64] ;  /* 0x000000040a0b7981 */ /* 0x000ee2000c2e1900 */
[----:B------:R-:W1:Y:S03]  /*0460*/  LDC.64 R12, c[0x0][0x238] ;  /* 0x00008e00ff0c7b82 */ /* 0x000e660000000a00 */
[----:B------:R-:W4:Y:S01]  /*0470*/  LDG.E.EL.64 R4, desc[UR4][R4.64] ;  /* 0x0000000404047981 */ /* 0x000f22000c2e1b00 */
[----:B-1----:R-:W-:-:S04]  /*0480*/  IMAD.WIDE R12, R0, 0x4, R12 ;  /* 0x00000004000c7825 */ /* 0x002fc800078e020c */
[----:B--2---:R-:W-:Y:S01]  /*0490*/  FADD R14, -R3, R6 ;  /* 0x00000006030e7221 */ /* 0x004fe20000000100 */
[----:B---3--:R-:W-:-:S03]  /*04a0*/  FADD R15, -R8, R11 ;  /* 0x0000000b080f7221 */ /* 0x008fc60000000100 */
[----:B----4-:R-:W-:Y:S01]  /*04b0*/  FFMA R14, R4, R14, R3 ;  /* 0x0000000e040e7223 */ /* 0x010fe20000000003 */
[----:B------:R-:W-:-:S05]  /*04c0*/  FFMA R15, R5, R15, R8 ;  /* 0x0000000f050f7223 */ /* 0x000fca0000000008 */
[----:B------:R-:W-:Y:S01]  /*04d0*/  STG.E.64 desc[UR4][R12.64], R14 ;  /* 0x0000000e0c007986 */ /* 0x000fe2000c101b04 */
[----:B------:R-:W-:Y:S05]  /*04e0*/  EXIT ;  /* 0x000000000000794d */ /* 0x000fea0003800000 */
.L_x_0:
[----:B------:R-:W-:-:S00]  /*04f0*/  BRA `(.L_x_0) ;  /* 0xfffffffc00fc7947 */ /* 0x000fc0000383ffff */
[----:B------:R-:W-:-:S00]  /*0500*/  NOP ;  /* 0x0000000000007918 */ /* 0x000fc00000000000 */
[----:B------:R-:W-:-:S00]  /*0510*/  NOP ;  /* 0x0000000000007918 */ /* 0x000fc00000000000 */
[----:B------:R-:W-:-:S00]  /*0520*/  NOP ;  /* 0x0000000000007918 */ /* 0x000fc00000000000 */
[----:B------:R-:W-:-:S00]  /*0530*/  NOP ;  /* 0x0000000000007918 */ /* 0x000fc00000000000 */
[----:B------:R-:W-:-:S00]  /*0540*/  NOP ;  /* 0x0000000000007918 */ /* 0x000fc00000000000 */
[----:B------:R-:W-:-:S00]  /*0550*/  NOP ;  /* 0x0000000000007918 */ /* 0x000fc00000000000 */
[----:B------:R-:W-:-:S00]  /*0560*/  NOP ;  /* 0x0000000000007918 */ /* 0x000fc00000000000 */
[----:B------:R-:W-:-:S00]  /*0570*/  NOP ;  /* 0x0000000000007918 */ /* 0x000fc00000000000 */
.L_x_1:


//--------------------- .nv.constant0.triton_poi_fused__unsafe_index_add_mul_sub_93 --------------------------
	.section	.nv.constant0.triton_poi_fused__unsafe_index_add_mul_sub_93,"a",@progbits
	.sectionflags	@""
	.align	4
.nv.constant0.triton_poi_fused__unsafe_index_add_mul_sub_93:
	.zero		580
